//
// Generated by NVIDIA NVVM Compiler
//
// Compiler Build ID: CL-36424714
// Cuda compilation tools, release 13.0, V13.0.88
// Based on NVVM 20.0.0
//

.version 9.0
.target sm_100
.address_size 64

	// .globl	_Z17softmax_optimizedPKfPfii
.extern .shared .align 16 .b8 shared_mem[];

.visible .entry _Z17softmax_optimizedPKfPfii(
	.param .u64 .ptr .align 1 _Z17softmax_optimizedPKfPfii_param_0,
	.param .u64 .ptr .align 1 _Z17softmax_optimizedPKfPfii_param_1,
	.param .u32 _Z17softmax_optimizedPKfPfii_param_2,
	.param .u32 _Z17softmax_optimizedPKfPfii_param_3
)
{
	.reg .pred 	%p<11>;
	.reg .b32 	%r<20>;
	.reg .b32 	%f<20>;
	.reg .b64 	%rd<14>;

	ld.param.u64 	%rd2, [_Z17softmax_optimizedPKfPfii_param_0];
	ld.param.u64 	%rd3, [_Z17softmax_optimizedPKfPfii_param_1];
	ld.param.u32 	%r10, [_Z17softmax_optimizedPKfPfii_param_2];
	ld.param.u32 	%r9, [_Z17softmax_optimizedPKfPfii_param_3];
	mov.u32 	%r1, %ctaid.x;
	mov.u32 	%r2, %tid.x;
	setp.ge.s32 	%p1, %r1, %r10;
	@%p1 bra 	$L__BB0_16;
	mul.lo.s32 	%r11, %r9, %r1;
	cvt.s64.s32 	%rd1, %r11;
	setp.ge.s32 	%p2, %r2, %r9;
	mov.f32 	%f18, 0fFF7FFFFF;
	@%p2 bra 	$L__BB0_3;
	cvt.u64.u32 	%rd4, %r2;
	add.s64 	%rd5, %rd1, %rd4;
	cvta.to.global.u64 	%rd6, %rd2;
	shl.b64 	%rd7, %rd5, 2;
	add.s64 	%rd8, %rd6, %rd7;
	ld.global.nc.f32 	%f18, [%rd8];
$L__BB0_3:
	shl.b32 	%r12, %r2, 2;
	mov.u32 	%r13, shared_mem;
	add.s32 	%r3, %r13, %r12;
	st.shared.f32 	[%r3], %f18;
	bar.sync 	0;
	mov.u32 	%r19, %ntid.x;
	setp.lt.u32 	%p3, %r19, 2;
	@%p3 bra 	$L__BB0_8;
	mov.u32 	%r18, %r19;
$L__BB0_5:
	shr.u32 	%r6, %r18, 1;
	setp.ge.u32 	%p4, %r2, %r6;
	@%p4 bra 	$L__BB0_7;
	ld.shared.f32 	%f7, [%r3];
	shl.b32 	%r14, %r6, 2;
	add.s32 	%r15, %r3, %r14;
	ld.shared.f32 	%f8, [%r15];
	max.f32 	%f9, %f7, %f8;
	st.shared.f32 	[%r3], %f9;
$L__BB0_7:
	bar.sync 	0;
	setp.gt.u32 	%p5, %r18, 3;
	mov.u32 	%r18, %r6;
	@%p5 bra 	$L__BB0_5;
$L__BB0_8:
	setp.ge.s32 	%p6, %r2, %r9;
	ld.shared.f32 	%f3, [shared_mem];
	bar.sync 	0;
	mov.f32 	%f19, 0f00000000;
	@%p6 bra 	$L__BB0_10;
	sub.f32 	%f11, %f18, %f3;
	mul.f32 	%f12, %f11, 0f3FB8AA3B;
	ex2.approx.f32 	%f19, %f12;
$L__BB0_10:
	setp.lt.u32 	%p7, %r19, 2;
	st.shared.f32 	[%r3], %f19;
	bar.sync 	0;
	@%p7 bra 	$L__BB0_14;
$L__BB0_11:
	shr.u32 	%r8, %r19, 1;
	setp.ge.u32 	%p8, %r2, %r8;
	@%p8 bra 	$L__BB0_13;
	shl.b32 	%r16, %r8, 2;
	add.s32 	%r17, %r3, %r16;
	ld.shared.f32 	%f13, [%r17];
	ld.shared.f32 	%f14, [%r3];
	add.f32 	%f15, %f13, %f14;
	st.shared.f32 	[%r3], %f15;
$L__BB0_13:
	bar.sync 	0;
	setp.gt.u32 	%p9, %r19, 3;
	mov.u32 	%r19, %r8;
	@%p9 bra 	$L__BB0_11;
$L__BB0_14:
	setp.ge.s32 	%p10, %r2, %r9;
	@%p10 bra 	$L__BB0_16;
	ld.shared.f32 	%f16, [shared_mem];
	div.rn.f32 	%f17, %f19, %f16;
	cvt.u64.u32 	%rd9, %r2;
	add.s64 	%rd10, %rd1, %rd9;
	cvta.to.global.u64 	%rd11, %rd3;
	shl.b64 	%rd12, %rd10, 2;
	add.s64 	%rd13, %rd11, %rd12;
	st.global.f32 	[%rd13], %f17;
$L__BB0_16:
	ret;

}


// ===== COMPILED SASS (sm_100) =====

	.target	sm_100

	.elftype	@"ET_EXEC"


//--------------------- .note.nv.tkinfo           --------------------------
	.section	.note.nv.tkinfo,"",@"SHT_NOTE"
	.sectionflags	@"SHF_NOTE_NV_TKINFO"
	.tkinfo
        /*0018*/ 	.word	0x00000002
        /*0030*/ 	.string	""
        /*0030*/ 	.string	"ptxas"
        /*0030*/ 	.string	"Cuda compilation tools, release 13.0, V13.0.88"
        /*0030*/ 	.string	"Build cuda_13.0.r13.0/compiler.36424714_0"
        /*0030*/ 	.string	"-arch sm_100 -m 64 "



//--------------------- .note.nv.cuinfo           --------------------------
	.section	.note.nv.cuinfo,"",@"SHT_NOTE"
	.sectionflags	@"SHF_NOTE_NV_CUINFO"
        /*0018*/ 	.short	0x0002
        /*001a*/ 	.short	0x0064
        /*001c*/ 	.short	0x0082
	.zero		2


//--------------------- .nv.info                  --------------------------
	.section	.nv.info,"",@"SHT_CUDA_INFO"
	.align	4


	//----- nvinfo : EIATTR_REGCOUNT
	.align		4
        /*0000*/ 	.byte	0x04, 0x2f
        /*0002*/ 	.short	(.L_1 - .L_0)
	.align		4
.L_0:
        /*0004*/ 	.word	index@(_Z17softmax_optimizedPKfPfii)
        /*0008*/ 	.word	0x0000000f


	//----- nvinfo : EIATTR_FRAME_SIZE
	.align		4
.L_1:
        /*000c*/ 	.byte	0x04, 0x11
        /*000e*/ 	.short	(.L_3 - .L_2)
	.align		4
.L_2:
        /*0010*/ 	.word	index@($__internal_0_$__cuda_sm3x_div_rn_noftz_f32_slowpath)
        /*0014*/ 	.word	0x00000000


	//----- nvinfo : EIATTR_FRAME_SIZE
	.align		4
.L_3:
        /*0018*/ 	.byte	0x04, 0x11
        /*001a*/ 	.short	(.L_5 - .L_4)
	.align		4
.L_4:
        /*001c*/ 	.word	index@(_Z17softmax_optimizedPKfPfii)
        /*0020*/ 	.word	0x00000000


	//----- nvinfo : EIATTR_MIN_STACK_SIZE
	.align		4
.L_5:
        /*0024*/ 	.byte	0x04, 0x12
        /*0026*/ 	.short	(.L_7 - .L_6)
	.align		4
.L_6:
        /*0028*/ 	.word	index@(_Z17softmax_optimizedPKfPfii)
        /*002c*/ 	.word	0x00000000
.L_7:


//--------------------- .nv.compat                --------------------------
	.section	.nv.compat,"",@"SHT_CUDA_COMPAT_INFO"
	.align	4
        /*0000*/ 	.byte	0x02, 0x09, 0x00, 0x00, 0x02, 0x02, 0x01, 0x00, 0x02, 0x05, 0x05, 0x00, 0x03, 0x07, 0x01, 0x01
        /*0010*/ 	.byte	0x02, 0x03, 0x00, 0x00, 0x02, 0x06, 0x01, 0x00, 0x04, 0x0b, 0x08, 0x00, 0x01, 0x00, 0x00, 0x00
        /*0020*/ 	.byte	0x00, 0x00, 0x00, 0x00


//--------------------- .nv.info._Z17softmax_optimizedPKfPfii --------------------------
	.section	.nv.info._Z17softmax_optimizedPKfPfii,"",@"SHT_CUDA_INFO"
	.sectionflags	@""
	.align	4


	//----- nvinfo : EIATTR_CUDA_API_VERSION
	.align		4
        /*0000*/ 	.byte	0x04, 0x37
        /*0002*/ 	.short	(.L_9 - .L_8)
.L_8:
        /*0004*/ 	.word	0x00000082


	//----- nvinfo : EIATTR_KPARAM_INFO
	.align		4
.L_9:
        /*0008*/ 	.byte	0x04, 0x17
        /*000a*/ 	.short	(.L_11 - .L_10)
.L_10:
        /*000c*/ 	.word	0x00000000
        /*0010*/ 	.short	0x0003
        /*0012*/ 	.short	0x0014
        /*0014*/ 	.byte	0x00, 0xf0, 0x11, 0x00


	//----- nvinfo : EIATTR_KPARAM_INFO
	.align		4
.L_11:
        /*0018*/ 	.byte	0x04, 0x17
        /*001a*/ 	.short	(.L_13 - .L_12)
.L_12:
        /*001c*/ 	.word	0x00000000
        /*0020*/ 	.short	0x0002
        /*0022*/ 	.short	0x0010
        /*0024*/ 	.byte	0x00, 0xf0, 0x11, 0x00


	//----- nvinfo : EIATTR_KPARAM_INFO
	.align		4
.L_13:
        /*0028*/ 	.byte	0x04, 0x17
        /*002a*/ 	.short	(.L_15 - .L_14)
.L_14:
        /*002c*/ 	.word	0x00000000
        /*0030*/ 	.short	0x0001
        /*0032*/ 	.short	0x0008
        /*0034*/ 	.byte	0x00, 0xf5, 0x21, 0x00


	//----- nvinfo : EIATTR_KPARAM_INFO
	.align		4
.L_15:
        /*0038*/ 	.byte	0x04, 0x17
        /*003a*/ 	.short	(.L_17 - .L_16)
.L_16:
        /*003c*/ 	.word	0x00000000
        /*0040*/ 	.short	0x0000
        /*0042*/ 	.short	0x0000
        /*0044*/ 	.byte	0x00, 0xf5, 0x21, 0x00


	//----- nvinfo : EIATTR_SPARSE_MMA_MASK
	.align		4
.L_17:
        /*0048*/ 	.byte	0x03, 0x50
        /*004a*/ 	.short	0x0000


	//----- nvinfo : EIATTR_MAXREG_COUNT
	.align		4
        /*004c*/ 	.byte	0x03, 0x1b
        /*004e*/ 	.short	0x00ff


	//----- nvinfo : EIATTR_NUM_BARRIERS
	.align		4
        /*0050*/ 	.byte	0x02, 0x4c
        /*0052*/ 	.byte	0x01
	.zero		1


	//----- nvinfo : EIATTR_MERCURY_ISA_VERSION
	.align		4
        /*0054*/ 	.byte	0x03, 0x5f
        /*0056*/ 	.short	0x0101


	//----- nvinfo : EIATTR_VRC_CTA_INIT_COUNT
	.align		4
        /*0058*/ 	.byte	0x02, 0x4a
	.zero		1
	.zero		1


	//----- nvinfo : EIATTR_EXIT_INSTR_OFFSETS
	.align		4
        /*005c*/ 	.byte	0x04, 0x1c
        /*005e*/ 	.short	(.L_19 - .L_18)


	//   ....[0]....
.L_18:
        /*0060*/ 	.word	0x00000040


	//   ....[1]....
        /*0064*/ 	.word	0x000004a0


	//   ....[2]....
        /*0068*/ 	.word	0x00000630


	//----- nvinfo : EIATTR_CRS_STACK_SIZE
	.align		4
.L_19:
        /*006c*/ 	.byte	0x04, 0x1e
        /*006e*/ 	.short	(.L_21 - .L_20)
.L_20:
        /*0070*/ 	.word	0x00000000


	//----- nvinfo : EIATTR_CBANK_PARAM_SIZE
	.align		4
.L_21:
        /*0074*/ 	.byte	0x03, 0x19
        /*0076*/ 	.short	0x0018


	//----- nvinfo : EIATTR_PARAM_CBANK
	.align		4
        /*0078*/ 	.byte	0x04, 0x0a
        /*007a*/ 	.short	(.L_23 - .L_22)
	.align		4
.L_22:
        /*007c*/ 	.word	index@(.nv.constant0._Z17softmax_optimizedPKfPfii)
        /*0080*/ 	.short	0x0380
        /*0082*/ 	.short	0x0018


	//----- nvinfo : EIATTR_SW_WAR
	.align		4
.L_23:
        /*0084*/ 	.byte	0x04, 0x36
        /*0086*/ 	.short	(.L_25 - .L_24)
.L_24:
        /*0088*/ 	.word	0x00000008
.L_25:


//--------------------- .nv.callgraph             --------------------------
	.section	.nv.callgraph,"",@"SHT_CUDA_CALLGRAPH"
	.align	4
	.sectionentsize	8
	.align		4
        /*0000*/ 	.word	0x00000000
	.align		4
        /*0004*/ 	.word	0xffffffff
	.align		4
        /*0008*/ 	.word	0x00000000
	.align		4
        /*000c*/ 	.word	0xfffffffe
	.align		4
        /*0010*/ 	.word	0x00000000
	.align		4
        /*0014*/ 	.word	0xfffffffd
	.align		4
        /*0018*/ 	.word	0x00000000
	.align		4
        /*001c*/ 	.word	0xfffffffc


//--------------------- .text._Z17softmax_optimizedPKfPfii --------------------------
	.section	.text._Z17softmax_optimizedPKfPfii,"ax",@progbits
	.align	128
        .global         _Z17softmax_optimizedPKfPfii
        .type           _Z17softmax_optimizedPKfPfii,@function
        .size           _Z17softmax_optimizedPKfPfii,(.L_x_18 - _Z17softmax_optimizedPKfPfii)
        .other          _Z17softmax_optimizedPKfPfii,@"STO_CUDA_ENTRY STV_DEFAULT"
_Z17softmax_optimizedPKfPfii:
.text._Z17softmax_optimizedPKfPfii:
[----:B------:R-:W-:Y:S08]  /*0000*/  LDC R1, c[0x0][0x37c] ;  /* 0x0000df00ff017b82 */ /* 0x000ff00000000800 */
[----:B------:R-:W0:Y:S08]  /*0010*/  S2UR UR4, SR_CTAID.X ;  /* 0x00000000000479c3 */ /* 0x000e300000002500 */
[----:B------:R-:W0:Y:S02]  /*0020*/  LDC R0, c[0x0][0x390] ;  /* 0x0000e400ff007b82 */ /* 0x000e240000000800 */
[----:B0-----:R-:W-:-:S13]  /*0030*/  ISETP.LE.AND P0, PT, R0, UR4, PT ;  /* 0x0000000400007c0c */ /* 0x001fda000bf03270 */
[----:B------:R-:W-:Y:S05]  /*0040*/  @P0 EXIT ;  /* 0x000000000000094d */ /* 0x000fea0003800000 */
[----:B------:R-:W0:Y:S01]  /*0050*/  S2R R2, SR_TID.X ;  /* 0x0000000000027919 */ /* 0x000e220000002100 */
[----:B------:R-:W1:Y:S01]  /*0060*/  LDCU UR5, c[0x0][0x394] ;  /* 0x00007280ff0577ac */ /* 0x000e620008000800 */
[----:B------:R-:W2:Y:S01]  /*0070*/  LDCU.64 UR8, c[0x0][0x358] ;  /* 0x00006b00ff0877ac */ /* 0x000ea20008000a00 */
[----:B-1----:R-:W-:-:S04]  /*0080*/  UIMAD UR4, UR4, UR5, URZ ;  /* 0x00000005040472a4 */ /* 0x002fc8000f8e02ff */
[----:B------:R-:W-:Y:S01]  /*0090*/  USHF.R.S32.HI UR10, URZ, 0x1f, UR4 ;  /* 0x0000001fff0a7899 */ /* 0x000fe20008011404 */
[----:B0-----:R-:W-:-:S13]  /*00a0*/  ISETP.GE.AND P0, PT, R2, UR5, PT ;  /* 0x0000000502007c0c */ /* 0x001fda000bf06270 */
[----:B------:R-:W0:Y:S01]  /*00b0*/  @!P0 LDC.64 R4, c[0x0][0x380] ;  /* 0x0000e000ff048b82 */ /* 0x000e220000000a00 */
[----:B------:R-:W-:-:S05]  /*00c0*/  @!P0 IADD3 R0, P1, PT, R2, UR4, RZ ;  /* 0x0000000402008c10 */ /* 0x000fca000ff3e0ff */
[----:B------:R-:W-:Y:S01]  /*00d0*/  @!P0 IMAD.X R3, RZ, RZ, UR10, P1 ;  /* 0x0000000aff038e24 */ /* 0x000fe200088e06ff */
[----:B0-----:R-:W-:-:S04]  /*00e0*/  @!P0 LEA R4, P1, R0, R4, 0x2 ;  /* 0x0000000400048211 */ /* 0x001fc800078210ff */
[----:B------:R-:W-:Y:S01]  /*00f0*/  @!P0 LEA.HI.X R5, R0, R5, R3, 0x2, P1 ;  /* 0x0000000500058211 */ /* 0x000fe200008f1403 */
[----:B------:R-:W-:-:S06]  /*0100*/  IMAD.MOV.U32 R0, RZ, RZ, -0x800001 ;  /* 0xff7fffffff007424 */ /* 0x000fcc00078e00ff */
[----:B--2---:R-:W2:Y:S01]  /*0110*/  @!P0 LDG.E.CONSTANT R0, desc[UR8][R4.64] ;  /* 0x0000000804008981 */ /* 0x004ea2000c1e9900 */
[----:B------:R-:W0:Y:S01]  /*0120*/  S2UR UR6, SR_CgaCtaId ;  /* 0x00000000000679c3 */ /* 0x000e220000008800 */
[----:B------:R-:W-:Y:S01]  /*0130*/  UMOV UR5, 0x400 ;  /* 0x0000040000057882 */ /* 0x000fe20000000000 */
[----:B------:R-:W1:Y:S02]  /*0140*/  LDCU UR7, c[0x0][0x360] ;  /* 0x00006c00ff0777ac */ /* 0x000e640008000800 */
[----:B-1----:R-:W-:Y:S02]  /*0150*/  UISETP.GE.U32.AND UP0, UPT, UR7, 0x2, UPT ;  /* 0x000000020700788c */ /* 0x002fe4000bf06070 */
[----:B------:R-:W-:Y:S01]  /*0160*/  IMAD.U32 R6, RZ, RZ, UR7 ;  /* 0x00000007ff067e24 */ /* 0x000fe2000f8e00ff */
[----:B0-----:R-:W-:-:S06]  /*0170*/  ULEA UR5, UR6, UR5, 0x18 ;  /* 0x0000000506057291 */ /* 0x001fcc000f8ec0ff */
[----:B------:R-:W-:-:S05]  /*0180*/  LEA R3, R2, UR5, 0x2 ;  /* 0x0000000502037c11 */ /* 0x000fca000f8e10ff */
[----:B--2---:R0:W-:Y:S01]  /*0190*/  STS [R3], R0 ;  /* 0x0000000003007388 */ /* 0x0041e20000000800 */
[----:B------:R-:W-:Y:S06]  /*01a0*/  BAR.SYNC.DEFER_BLOCKING 0x0 ;  /* 0x0000000000007b1d */ /* 0x000fec0000010000 */
[----:B------:R-:W-:Y:S05]  /*01b0*/  BRA.U !UP0, `(.L_x_0) ;  /* 0x0000000108307547 */ /* 0x000fea000b800000 */
[----:B------:R-:W-:-:S07]  /*01c0*/  IMAD.MOV.U32 R4, RZ, RZ, R6 ;  /* 0x000000ffff047224 */ /* 0x000fce00078e0006 */
.L_x_1:
[----:B------:R-:W-:-:S04]  /*01d0*/  SHF.R.U32.HI R9, RZ, 0x1, R4 ;  /* 0x00000001ff097819 */ /* 0x000fc80000011604 */
[----:B------:R-:W-:-:S13]  /*01e0*/  ISETP.GE.U32.AND P0, PT, R2, R9, PT ;  /* 0x000000090200720c */ /* 0x000fda0003f06070 */
[----:B------:R-:W-:Y:S01]  /*01f0*/  @!P0 IMAD R7, R9, 0x4, R3 ;  /* 0x0000000409078824 */ /* 0x000fe200078e0203 */
[----:B------:R-:W-:Y:S04]  /*0200*/  @!P0 LDS R5, [R3] ;  /* 0x0000000003058984 */ /* 0x000fe80000000800 */
[----:B------:R-:W1:Y:S02]  /*0210*/  @!P0 LDS R8, [R7] ;  /* 0x0000000007088984 */ /* 0x000e640000000800 */
[----:B-1----:R-:W-:-:S05]  /*0220*/  @!P0 FMNMX R8, R5, R8, !PT ;  /* 0x0000000805088209 */ /* 0x002fca0007800000 */
[----:B------:R1:W-:Y:S01]  /*0230*/  @!P0 STS [R3], R8 ;  /* 0x0000000803008388 */ /* 0x0003e20000000800 */
[----:B------:R-:W-:Y:S01]  /*0240*/  BAR.SYNC.DEFER_BLOCKING 0x0 ;  /* 0x0000000000007b1d */ /* 0x000fe20000010000 */
[----:B------:R-:W-:Y:S01]  /*0250*/  ISETP.GT.U32.AND P0, PT, R4, 0x3, PT ;  /* 0x000000030400780c */ /* 0x000fe20003f04070 */
[----:B------:R-:W-:-:S12]  /*0260*/  IMAD.MOV.U32 R4, RZ, RZ, R9 ;  /* 0x000000ffff047224 */ /* 0x000fd800078e0009 */
[----:B-1----:R-:W-:Y:S05]  /*0270*/  @P0 BRA `(.L_x_1) ;  /* 0xfffffffc00d40947 */ /* 0x002fea000383ffff */
.L_x_0:
[----:B------:R-:W1:Y:S01]  /*0280*/  S2UR UR6, SR_CgaCtaId ;  /* 0x00000000000679c3 */ /* 0x000e620000008800 */
[----:B------:R-:W-:Y:S01]  /*0290*/  UMOV UR5, 0x400 ;  /* 0x0000040000057882 */ /* 0x000fe20000000000 */
[----:B------:R-:W-:Y:S01]  /*02a0*/  PLOP3.LUT P0, PT, PT, PT, PT, 0x80, 0x8 ;  /* 0x000000000008781c */ /* 0x000fe20003f0f070 */
[----:B------:R-:W-:Y:S01]  /*02b0*/  IMAD.MOV.U32 R4, RZ, RZ, RZ ;  /* 0x000000ffff047224 */ /* 0x000fe200078e00ff */
[----:B-1----:R-:W-:-:S09]  /*02c0*/  ULEA UR5, UR6, UR5, 0x18 ;  /* 0x0000000506057291 */ /* 0x002fd2000f8ec0ff */
[----:B------:R-:W1:Y:S02]  /*02d0*/  LDS R5, [UR5] ;  /* 0x00000005ff057984 */ /* 0x000e640008000800 */
[----:B------:R-:W2:Y:S01]  /*02e0*/  LDCU UR5, c[0x0][0x394] ;  /* 0x00007280ff0577ac */ /* 0x000ea20008000800 */
[----:B------:R-:W-:Y:S01]  /*02f0*/  BAR.SYNC.DEFER_BLOCKING 0x0 ;  /* 0x0000000000007b1d */ /* 0x000fe20000010000 */
[----:B--2---:R-:W-:-:S13]  /*0300*/  ISETP.GE.AND P1, PT, R2, UR5, PT ;  /* 0x0000000502007c0c */ /* 0x004fda000bf26270 */
[----:B-1----:R-:W-:-:S04]  /*0310*/  @!P1 FADD R5, -R5, R0 ;  /* 0x0000000005059221 */ /* 0x002fc80000000100 */
[----:B------:R-:W-:-:S05]  /*0320*/  @!P1 FMUL R5, R5, 1.4426950216293334961 ;  /* 0x3fb8aa3b05059820 */ /* 0x000fca0000400000 */
[----:B------:R-:W-:-:S04]  /*0330*/  @!P1 FSETP.GEU.AND P2, PT, R5, -126, PT ;  /* 0xc2fc00000500980b */ /* 0x000fc80003f4e000 */
[----:B------:R-:W-:-:S13]  /*0340*/  @!P1 PLOP3.LUT P0, PT, P2, PT, PT, 0x80, 0x8 ;  /* 0x000000000008981c */ /* 0x000fda000170f070 */
[----:B------:R-:W-:-:S04]  /*0350*/  @!P0 FMUL R5, R5, 0.5 ;  /* 0x3f00000005058820 */ /* 0x000fc80000400000 */
[----:B0-----:R-:W0:Y:S02]  /*0360*/  @!P1 MUFU.EX2 R0, R5 ;  /* 0x0000000500009308 */ /* 0x001e240000000800 */
[----:B0-----:R-:W-:Y:S01]  /*0370*/  @!P0 FMUL R0, R0, R0 ;  /* 0x0000000000008220 */ /* 0x001fe20000400000 */
[----:B------:R-:W-:-:S03]  /*0380*/  ISETP.GE.U32.AND P0, PT, R6, 0x2, PT ;  /* 0x000000020600780c */ /* 0x000fc60003f06070 */
[----:B------:R-:W-:-:S05]  /*0390*/  @!P1 IMAD.MOV.U32 R4, RZ, RZ, R0 ;  /* 0x000000ffff049224 */ /* 0x000fca00078e0000 */
[----:B------:R0:W-:Y:S01]  /*03a0*/  STS [R3], R4 ;  /* 0x0000000403007388 */ /* 0x0001e20000000800 */
[----:B------:R-:W-:Y:S06]  /*03b0*/  BAR.SYNC.DEFER_BLOCKING 0x0 ;  /* 0x0000000000007b1d */ /* 0x000fec0000010000 */
[----:B------:R-:W-:Y:S05]  /*03c0*/  @!P0 BRA `(.L_x_2) ;  /* 0x00000000002c8947 */ /* 0x000fea0003800000 */
.L_x_3:
[----:B------:R-:W-:-:S04]  /*03d0*/  SHF.R.U32.HI R7, RZ, 0x1, R6 ;  /* 0x00000001ff077819 */ /* 0x000fc80000011606 */
[----:B------:R-:W-:-:S13]  /*03e0*/  ISETP.GE.U32.AND P0, PT, R2, R7, PT ;  /* 0x000000070200720c */ /* 0x000fda0003f06070 */
[----:B------:R-:W-:Y:S01]  /*03f0*/  @!P0 IMAD R0, R7, 0x4, R3 ;  /* 0x0000000407008824 */ /* 0x000fe200078e0203 */
[----:B------:R-:W-:Y:S05]  /*0400*/  @!P0 LDS R5, [R3] ;  /* 0x0000000003058984 */ /* 0x000fea0000000800 */
[----:B------:R-:W1:Y:S02]  /*0410*/  @!P0 LDS R0, [R0] ;  /* 0x0000000000008984 */ /* 0x000e640000000800 */
[----:B-1----:R-:W-:-:S05]  /*0420*/  @!P0 FADD R8, R0, R5 ;  /* 0x0000000500088221 */ /* 0x002fca0000000000 */
[----:B------:R1:W-:Y:S01]  /*0430*/  @!P0 STS [R3], R8 ;  /* 0x0000000803008388 */ /* 0x0003e20000000800 */
[----:B------:R-:W-:Y:S01]  /*0440*/  BAR.SYNC.DEFER_BLOCKING 0x0 ;  /* 0x0000000000007b1d */ /* 0x000fe20000010000 */
[----:B------:R-:W-:Y:S01]  /*0450*/  ISETP.GT.U32.AND P0, PT, R6, 0x3, PT ;  /* 0x000000030600780c */ /* 0x000fe20003f04070 */
[----:B------:R-:W-:-:S12]  /*0460*/  IMAD.MOV.U32 R6, RZ, RZ, R7 ;  /* 0x000000ffff067224 */ /* 0x000fd800078e0007 */
[----:B-1----:R-:W-:Y:S05]  /*0470*/  @P0 BRA `(.L_x_3) ;  /* 0xfffffffc00d40947 */ /* 0x002fea000383ffff */
.L_x_2:
[----:B------:R-:W1:Y:S02]  /*0480*/  LDCU UR5, c[0x0][0x394] ;  /* 0x00007280ff0577ac */ /* 0x000e640008000800 */
[----:B-1----:R-:W-:-:S13]  /*0490*/  ISETP.GE.AND P0, PT, R2, UR5, PT ;  /* 0x0000000502007c0c */ /* 0x002fda000bf06270 */
[----:B------:R-:W-:Y:S05]  /*04a0*/  @P0 EXIT ;  /* 0x000000000000094d */ /* 0x000fea0003800000 */
[----:B------:R-:W1:Y:S01]  /*04b0*/  S2UR UR6, SR_CgaCtaId ;  /* 0x00000000000679c3 */ /* 0x000e620000008800 */
[----:B------:R-:W-:Y:S01]  /*04c0*/  UMOV UR5, 0x400 ;  /* 0x0000040000057882 */ /* 0x000fe20000000000 */
[----:B------:R-:W-:Y:S01]  /*04d0*/  BSSY.RECONVERGENT B0, `(.L_x_4) ;  /* 0x000000f000007945 */ /* 0x000fe20003800200 */
[----:B-1----:R-:W-:-:S09]  /*04e0*/  ULEA UR5, UR6, UR5, 0x18 ;  /* 0x0000000506057291 */ /* 0x002fd2000f8ec0ff */
[----:B------:R-:W1:Y:S02]  /*04f0*/  LDS R5, [UR5] ;  /* 0x00000005ff057984 */ /* 0x000e640008000800 */
[----:B-1----:R-:W0:Y:S08]  /*0500*/  MUFU.RCP R0, R5 ;  /* 0x0000000500007308 */ /* 0x002e300000001000 */
[----:B------:R-:W1:Y:S01]  /*0510*/  FCHK P0, R4, R5 ;  /* 0x0000000504007302 */ /* 0x000e620000000000 */
[----:B0-----:R-:W-:-:S04]  /*0520*/  FFMA R3, -R5, R0, 1 ;  /* 0x3f80000005037423 */ /* 0x001fc80000000100 */
[----:B------:R-:W-:-:S04]  /*0530*/  FFMA R0, R0, R3, R0 ;  /* 0x0000000300007223 */ /* 0x000fc80000000000 */
[----:B------:R-:W-:-:S04]  /*0540*/  FFMA R3, R0, R4, RZ ;  /* 0x0000000400037223 */ /* 0x000fc800000000ff */
[----:B------:R-:W-:-:S04]  /*0550*/  FFMA R6, -R5, R3, R4 ;  /* 0x0000000305067223 */ /* 0x000fc80000000104 */
[----:B------:R-:W-:Y:S01]  /*0560*/  FFMA R7, R0, R6, R3 ;  /* 0x0000000600077223 */ /* 0x000fe20000000003 */
[----:B-1----:R-:W-:Y:S06]  /*0570*/  @!P0 BRA `(.L_x_5) ;  /* 0x0000000000108947 */ /* 0x002fec0003800000 */
[----:B------:R-:W-:Y:S01]  /*0580*/  IMAD.MOV.U32 R3, RZ, RZ, R4 ;  /* 0x000000ffff037224 */ /* 0x000fe200078e0004 */
[----:B------:R-:W-:-:S07]  /*0590*/  MOV R4, 0x5b0 ;  /* 0x000005b000047802 */ /* 0x000fce0000000f00 */
[----:B------:R-:W-:Y:S05]  /*05a0*/  CALL.REL.NOINC `($__internal_0_$__cuda_sm3x_div_rn_noftz_f32_slowpath) ;  /* 0x0000000000247944 */ /* 0x000fea0003c00000 */
[----:B------:R-:W-:-:S07]  /*05b0*/  IMAD.MOV.U32 R7, RZ, RZ, R0 ;  /* 0x000000ffff077224 */ /* 0x000fce00078e0000 */
.L_x_5:
[----:B------:R-:W-:Y:S05]  /*05c0*/  BSYNC.RECONVERGENT B0 ;  /* 0x0000000000007941 */ /* 0x000fea0003800200 */
.L_x_4:
[----:B------:R-:W0:Y:S01]  /*05d0*/  LDCU.64 UR6, c[0x0][0x388] ;  /* 0x00007100ff0677ac */ /* 0x000e220008000a00 */
[----:B------:R-:W-:-:S05]  /*05e0*/  IADD3 R0, P0, PT, R2, UR4, RZ ;  /* 0x0000000402007c10 */ /* 0x000fca000ff1e0ff */
[----:B------:R-:W-:Y:S01]  /*05f0*/  IMAD.X R3, RZ, RZ, UR10, P0 ;  /* 0x0000000aff037e24 */ /* 0x000fe200080e06ff */
[----:B0-----:R-:W-:-:S04]  /*0600*/  LEA R2, P0, R0, UR6, 0x2 ;  /* 0x0000000600027c11 */ /* 0x001fc8000f8010ff */
[----:B------:R-:W-:-:S05]  /*0610*/  LEA.HI.X R3, R0, UR7, R3, 0x2, P0 ;  /* 0x0000000700037c11 */ /* 0x000fca00080f1403 */
[----:B------:R-:W-:Y:S01]  /*0620*/  STG.E desc[UR8][R2.64], R7 ;  /* 0x0000000702007986 */ /* 0x000fe2000c101908 */
[----:B------:R-:W-:Y:S05]  /*0630*/  EXIT ;  /* 0x000000000000794d */ /* 0x000fea0003800000 */
        .weak           $__internal_0_$__cuda_sm3x_div_rn_noftz_f32_slowpath
        .type           $__internal_0_$__cuda_sm3x_div_rn_noftz_f32_slowpath,@function
        .size           $__internal_0_$__cuda_sm3x_div_rn_noftz_f32_slowpath,(.L_x_18 - $__internal_0_$__cuda_sm3x_div_rn_noftz_f32_slowpath)
$__internal_0_$__cuda_sm3x_div_rn_noftz_f32_slowpath:
[----:B------:R-:W-:Y:S01]  /*0640*/  SHF.R.U32.HI R6, RZ, 0x17, R5 ;  /* 0x00000017ff067819 */ /* 0x000fe20000011605 */
[----:B------:R-:W-:Y:S01]  /*0650*/  BSSY.RECONVERGENT B1, `(.L_x_6) ;  /* 0x0000063000017945 */ /* 0x000fe20003800200 */
[----:B------:R-:W-:Y:S02]  /*0660*/  SHF.R.U32.HI R0, RZ, 0x17, R3 ;  /* 0x00000017ff007819 */ /* 0x000fe40000011603 */
[----:B------:R-:W-:Y:S02]  /*0670*/  LOP3.LUT R6, R6, 0xff, RZ, 0xc0, !PT ;  /* 0x000000ff06067812 */ /* 0x000fe400078ec0ff */
[----:B------:R-:W-:-:S03]  /*0680*/  LOP3.LUT R10, R0, 0xff, RZ, 0xc0, !PT ;  /* 0x000000ff000a7812 */ /* 0x000fc600078ec0ff */
[----:B------:R-:W-:Y:S02]  /*0690*/  VIADD R8, R6, 0xffffffff ;  /* 0xffffffff06087836 */ /* 0x000fe40000000000 */
[----:B------:R-:W-:-:S03]  /*06a0*/  VIADD R9, R10, 0xffffffff ;  /* 0xffffffff0a097836 */ /* 0x000fc60000000000 */
[----:B------:R-:W-:-:S04]  /*06b0*/  ISETP.GT.U32.AND P0, PT, R8, 0xfd, PT ;  /* 0x000000fd0800780c */ /* 0x000fc80003f04070 */
[----:B------:R-:W-:-:S13]  /*06c0*/  ISETP.GT.U32.OR P0, PT, R9, 0xfd, P0 ;  /* 0x000000fd0900780c */ /* 0x000fda0000704470 */
[----:B------:R-:W-:Y:S01]  /*06d0*/  @!P0 IMAD.MOV.U32 R7, RZ, RZ, RZ ;  /* 0x000000ffff078224 */ /* 0x000fe200078e00ff */
[----:B------:R-:W-:Y:S06]  /*06e0*/  @!P0 BRA `(.L_x_7) ;  /* 0x0000000000608947 */ /* 0x000fec0003800000 */
[----:B------:R-:W-:Y:S01]  /*06f0*/  FSETP.GTU.FTZ.AND P0, PT, |R3|, +INF , PT ;  /* 0x7f8000000300780b */ /* 0x000fe20003f1c200 */
[----:B------:R-:W-:Y:S01]  /*0700*/  IMAD.MOV.U32 R0, RZ, RZ, R5 ;  /* 0x000000ffff007224 */ /* 0x000fe200078e0005 */
[----:B------:R-:W-:-:S04]  /*0710*/  FSETP.GTU.FTZ.AND P1, PT, |R5|, +INF , PT ;  /* 0x7f8000000500780b */ /* 0x000fc80003f3c200 */
[----:B------:R-:W-:-:S13]  /*0720*/  PLOP3.LUT P0, PT, P0, P1, PT, 0xf8, 0x8f ;  /* 0x00000000008f781c */ /* 0x000fda0000703f70 */
[----:B------:R-:W-:Y:S05]  /*0730*/  @P0 BRA `(.L_x_8) ;  /* 0x00000004004c0947 */ /* 0x000fea0003800000 */
[----:B------:R-:W-:-:S13]  /*0740*/  LOP3.LUT P0, RZ, R5, 0x7fffffff, R3, 0xc8, !PT ;  /* 0x7fffffff05ff7812 */ /* 0x000fda000780c803 */
[----:B------:R-:W-:Y:S05]  /*0750*/  @!P0 BRA `(.L_x_9) ;  /* 0x00000004003c8947 */ /* 0x000fea0003800000 */
[C---:B------:R-:W-:Y:S02]  /*0760*/  FSETP.NEU.FTZ.AND P2, PT, |R3|.reuse, +INF , PT ;  /* 0x7f8000000300780b */ /* 0x040fe40003f5d200 */
[----:B------:R-:W-:Y:S02]  /*0770*/  FSETP.NEU.FTZ.AND P1, PT, |R0|, +INF , PT ;  /* 0x7f8000000000780b */ /* 0x000fe40003f3d200 */
[----:B------:R-:W-:-:S11]  /*0780*/  FSETP.NEU.FTZ.AND P0, PT, |R3|, +INF , PT ;  /* 0x7f8000000300780b */ /* 0x000fd60003f1d200 */
[----:B------:R-:W-:Y:S05]  /*0790*/  @!P1 BRA !P2, `(.L_x_9) ;  /* 0x00000004002c9947 */ /* 0x000fea0005000000 */
[----:B------:R-:W-:-:S04]  /*07a0*/  LOP3.LUT P2, RZ, R3, 0x7fffffff, RZ, 0xc0, !PT ;  /* 0x7fffffff03ff7812 */ /* 0x000fc8000784c0ff */
[----:B------:R-:W-:-:S13]  /*07b0*/  PLOP3.LUT P1, PT, P1, P2, PT, 0x2f, 0xf2 ;  /* 0x0000000000f2781c */ /* 0x000fda0000f24577 */
[----:B------:R-:W-:Y:S05]  /*07c0*/  @P1 BRA `(.L_x_10) ;  /* 0x0000000400181947 */ /* 0x000fea0003800000 */
[----:B------:R-:W-:-:S04]  /*07d0*/  LOP3.LUT P1, RZ, R5, 0x7fffffff, RZ, 0xc0, !PT ;  /* 0x7fffffff05ff7812 */ /* 0x000fc8000782c0ff */
[----:B------:R-:W-:-:S13]  /*07e0*/  PLOP3.LUT P0, PT, P0, P1, PT, 0x2f, 0xf2 ;  /* 0x0000000000f2781c */ /* 0x000fda0000702577 */
[----:B------:R-:W-:Y:S05]  /*07f0*/  @P0 BRA `(.L_x_11) ;  /* 0x0000000400000947 */ /* 0x000fea0003800000 */
[----:B------:R-:W-:Y:S02]  /*0800*/  ISETP.GE.AND P0, PT, R9, RZ, PT ;  /* 0x000000ff0900720c */ /* 0x000fe40003f06270 */
[----:B------:R-:W-:-:S11]  /*0810*/  ISETP.GE.AND P1, PT, R8, RZ, PT ;  /* 0x000000ff0800720c */ /* 0x000fd60003f26270 */
[----:B------:R-:W-:Y:S02]  /*0820*/  @P0 IMAD.MOV.U32 R7, RZ, RZ, RZ ;  /* 0x000000ffff070224 */ /* 0x000fe400078e00ff */
[----:B------:R-:W-:Y:S01]  /*0830*/  @!P0 FFMA R3, R3, 1.84467440737095516160e+19, RZ ;  /* 0x5f80000003038823 */ /* 0x000fe200000000ff */
[----:B------:R-:W-:Y:S02]  /*0840*/  @!P0 IMAD.MOV.U32 R7, RZ, RZ, -0x40 ;  /* 0xffffffc0ff078424 */ /* 0x000fe400078e00ff */
[----:B------:R-:W-:Y:S02]  /*0850*/  @!P1 FFMA R5, R0, 1.84467440737095516160e+19, RZ ;  /* 0x5f80000000059823 */ /* 0x000fe400000000ff */
[----:B------:R-:W-:-:S07]  /*0860*/  @!P1 VIADD R7, R7, 0x40 ;  /* 0x0000004007079836 */ /* 0x000fce0000000000 */
.L_x_7:
[----:B------:R-:W-:Y:S01]  /*0870*/  LEA R0, R6, 0xc0800000, 0x17 ;  /* 0xc080000006007811 */ /* 0x000fe200078eb8ff */
[----:B------:R-:W-:Y:S04]  /*0880*/  BSSY.RECONVERGENT B2, `(.L_x_12) ;  /* 0x0000036000027945 */ /* 0x000fe80003800200 */
[----:B------:R-:W-:Y:S02]  /*0890*/  IMAD.IADD R8, R5, 0x1, -R0 ;  /* 0x0000000105087824 */ /* 0x000fe400078e0a00 */
[----:B------:R-:W-:Y:S02]  /*08a0*/  VIADD R5, R10, 0xffffff81 ;  /* 0xffffff810a057836 */ /* 0x000fe40000000000 */
[----:B------:R-:W0:Y:S01]  /*08b0*/  MUFU.RCP R9, R8 ;  /* 0x0000000800097308 */ /* 0x000e220000001000 */
[----:B------:R-:W-:Y:S01]  /*08c0*/  FADD.FTZ R11, -R8, -RZ ;  /* 0x800000ff080b7221 */ /* 0x000fe20000010100 */
[C---:B------:R-:W-:Y:S01]  /*08d0*/  IMAD R0, R5.reuse, -0x800000, R3 ;  /* 0xff80000005007824 */ /* 0x040fe200078e0203 */
[----:B------:R-:W-:-:S05]  /*08e0*/  IADD3 R6, PT, PT, R5, 0x7f, -R6 ;  /* 0x0000007f05067810 */ /* 0x000fca0007ffe806 */
[----:B------:R-:W-:Y:S02]  /*08f0*/  IMAD.IADD R6, R6, 0x1, R7 ;  /* 0x0000000106067824 */ /* 0x000fe400078e0207 */
[----:B0-----:R-:W-:-:S04]  /*0900*/  FFMA R10, R9, R11, 1 ;  /* 0x3f800000090a7423 */ /* 0x001fc8000000000b */
[----:B------:R-:W-:-:S04]  /*0910*/  FFMA R12, R9, R10, R9 ;  /* 0x0000000a090c7223 */ /* 0x000fc80000000009 */
[----:B------:R-:W-:-:S04]  /*0920*/  FFMA R3, R0, R12, RZ ;  /* 0x0000000c00037223 */ /* 0x000fc800000000ff */
[----:B------:R-:W-:-:S04]  /*0930*/  FFMA R10, R11, R3, R0 ;  /* 0x000000030b0a7223 */ /* 0x000fc80000000000 */
[----:B------:R-:W-:-:S04]  /*0940*/  FFMA R9, R12, R10, R3 ;  /* 0x0000000a0c097223 */ /* 0x000fc80000000003 */
[----:B------:R-:W-:-:S04]  /*0950*/  FFMA R10, R11, R9, R0 ;  /* 0x000000090b0a7223 */ /* 0x000fc80000000000 */
[----:B------:R-:W-:-:S05]  /*0960*/  FFMA R0, R12, R10, R9 ;  /* 0x0000000a0c007223 */ /* 0x000fca0000000009 */
[----:B------:R-:W-:-:S04]  /*0970*/  SHF.R.U32.HI R3, RZ, 0x17, R0 ;  /* 0x00000017ff037819 */ /* 0x000fc80000011600 */
[----:B------:R-:W-:-:S05]  /*0980*/  LOP3.LUT R3, R3, 0xff, RZ, 0xc0, !PT ;  /* 0x000000ff03037812 */ /* 0x000fca00078ec0ff */
[----:B------:R-:W-:-:S04]  /*0990*/  IMAD.IADD R7, R3, 0x1, R6 ;  /* 0x0000000103077824 */ /* 0x000fc800078e0206 */
[----:B------:R-:W-:-:S05]  /*09a0*/  VIADD R3, R7, 0xffffffff ;  /* 0xffffffff07037836 */ /* 0x000fca0000000000 */
[----:B------:R-:W-:-:S13]  /*09b0*/  ISETP.GE.U32.AND P0, PT, R3, 0xfe, PT ;  /* 0x000000fe0300780c */ /* 0x000fda0003f06070 */
[----:B------:R-:W-:Y:S05]  /*09c0*/  @!P0 BRA `(.L_x_13) ;  /* 0x0000000000808947 */ /* 0x000fea0003800000 */
[----:B------:R-:W-:-:S13]  /*09d0*/  ISETP.GT.AND P0, PT, R7, 0xfe, PT ;  /* 0x000000fe0700780c */ /* 0x000fda0003f04270 */
[----:B------:R-:W-:Y:S05]  /*09e0*/  @P0 BRA `(.L_x_14) ;  /* 0x00000000006c0947 */ /* 0x000fea0003800000 */
[----:B------:R-:W-:-:S13]  /*09f0*/  ISETP.GE.AND P0, PT, R7, 0x1, PT ;  /* 0x000000010700780c */ /* 0x000fda0003f06270 */
[----:B------:R-:W-:Y:S05]  /*0a00*/  @P0 BRA `(.L_x_15) ;  /* 0x0000000000740947 */ /* 0x000fea0003800000 */
[----:B------:R-:W-:Y:S02]  /*0a10*/  ISETP.GE.AND P0, PT, R7, -0x18, PT ;  /* 0xffffffe80700780c */ /* 0x000fe40003f06270 */
[----:B------:R-:W-:-:S11]  /*0a20*/  LOP3.LUT R0, R0, 0x80000000, RZ, 0xc0, !PT ;  /* 0x8000000000007812 */ /* 0x000fd600078ec0ff */
[----:B------:R-:W-:Y:S05]  /*0a30*/  @!P0 BRA `(.L_x_15) ;  /* 0x0000000000688947 */ /* 0x000fea0003800000 */
[CCC-:B------:R-:W-:Y:S01]  /*0a40*/  FFMA.RZ R3, R12.reuse, R10.reuse, R9.reuse ;  /* 0x0000000a0c037223 */ /* 0x1c0fe2000000c009 */
[C---:B------:R-:W-:Y:S02]  /*0a50*/  VIADD R8, R7.reuse, 0x20 ;  /* 0x0000002007087836 */ /* 0x040fe40000000000 */
[CCC-:B------:R-:W-:Y:S01]  /*0a60*/  FFMA.RM R6, R12.reuse, R10.reuse, R9.reuse ;  /* 0x0000000a0c067223 */ /* 0x1c0fe20000004009 */
[----:B------:R-:W-:Y:S02]  /*0a70*/  ISETP.NE.AND P2, PT, R7, RZ, PT ;  /* 0x000000ff0700720c */ /* 0x000fe40003f45270 */
[----:B------:R-:W-:Y:S01]  /*0a80*/  LOP3.LUT R5, R3, 0x7fffff, RZ, 0xc0, !PT ;  /* 0x007fffff03057812 */ /* 0x000fe200078ec0ff */
[----:B------:R-:W-:Y:S01]  /*0a90*/  FFMA.RP R3, R12, R10, R9 ;  /* 0x0000000a0c037223 */ /* 0x000fe20000008009 */
[----:B------:R-:W-:Y:S01]  /*0aa0*/  ISETP.NE.AND P1, PT, R7, RZ, PT ;  /* 0x000000ff0700720c */ /* 0x000fe20003f25270 */
[----:B------:R-:W-:Y:S01]  /*0ab0*/  IMAD.MOV R7, RZ, RZ, -R7 ;  /* 0x000000ffff077224 */ /* 0x000fe200078e0a07 */
[----:B------:R-:W-:-:S02]  /*0ac0*/  LOP3.LUT R5, R5, 0x800000, RZ, 0xfc, !PT ;  /* 0x0080000005057812 */ /* 0x000fc400078efcff */
[----:B------:R-:W-:Y:S02]  /*0ad0*/  FSETP.NEU.FTZ.AND P0, PT, R3, R6, PT ;  /* 0x000000060300720b */ /* 0x000fe40003f1d000 */
[----:B------:R-:W-:Y:S02]  /*0ae0*/  SHF.L.U32 R8, R5, R8, RZ ;  /* 0x0000000805087219 */ /* 0x000fe400000006ff */
[----:B------:R-:W-:Y:S02]  /*0af0*/  SEL R6, R7, RZ, P2 ;  /* 0x000000ff07067207 */ /* 0x000fe40001000000 */
[----:B------:R-:W-:Y:S02]  /*0b00*/  ISETP.NE.AND P1, PT, R8, RZ, P1 ;  /* 0x000000ff0800720c */ /* 0x000fe40000f25270 */
[----:B------:R-:W-:Y:S02]  /*0b10*/  SHF.R.U32.HI R6, RZ, R6, R5 ;  /* 0x00000006ff067219 */ /* 0x000fe40000011605 */
[----:B------:R-:W-:-:S02]  /*0b20*/  PLOP3.LUT P0, PT, P0, P1, PT, 0xf8, 0x8f ;  /* 0x00000000008f781c */ /* 0x000fc40000703f70 */
[----:B------:R-:W-:Y:S02]  /*0b30*/  SHF.R.U32.HI R8, RZ, 0x1, R6 ;  /* 0x00000001ff087819 */ /* 0x000fe40000011606 */
[----:B------:R-:W-:-:S04]  /*0b40*/  SEL R3, RZ, 0x1, !P0 ;  /* 0x00000001ff037807 */ /* 0x000fc80004000000 */
[----:B------:R-:W-:-:S04]  /*0b50*/  LOP3.LUT R3, R3, 0x1, R8, 0xf8, !PT ;  /* 0x0000000103037812 */ /* 0x000fc800078ef808 */
[----:B------:R-:W-:-:S05]  /*0b60*/  LOP3.LUT R3, R3, R6, RZ, 0xc0, !PT ;  /* 0x0000000603037212 */ /* 0x000fca00078ec0ff */
[----:B------:R-:W-:-:S05]  /*0b70*/  IMAD.IADD R3, R8, 0x1, R3 ;  /* 0x0000000108037824 */ /* 0x000fca00078e0203 */
[----:B------:R-:W-:Y:S01]  /*0b80*/  LOP3.LUT R0, R3, R0, RZ, 0xfc, !PT ;  /* 0x0000000003007212 */ /* 0x000fe200078efcff */
[----:B------:R-:W-:Y:S06]  /*0b90*/  BRA `(.L_x_15) ;  /* 0x0000000000107947 */ /* 0x000fec0003800000 */
.L_x_14:
[----:B------:R-:W-:-:S04]  /*0ba0*/  LOP3.LUT R0, R0, 0x80000000, RZ, 0xc0, !PT ;  /* 0x8000000000007812 */ /* 0x000fc800078ec0ff */
[----:B------:R-:W-:Y:S01]  /*0bb0*/  LOP3.LUT R0, R0, 0x7f800000, RZ, 0xfc, !PT ;  /* 0x7f80000000007812 */ /* 0x000fe200078efcff */
[----:B------:R-:W-:Y:S06]  /*0bc0*/  BRA `(.L_x_15) ;  /* 0x0000000000047947 */ /* 0x000fec0003800000 */
.L_x_13:
[----:B------:R-:W-:-:S07]  /*0bd0*/  IMAD R0, R6, 0x800000, R0 ;  /* 0x0080000006007824 */ /* 0x000fce00078e0200 */
.L_x_15:
[----:B------:R-:W-:Y:S05]  /*0be0*/  BSYNC.RECONVERGENT B2 ;  /* 0x0000000000027941 */ /* 0x000fea0003800200 */
.L_x_12:
[----:B------:R-:W-:Y:S05]  /*0bf0*/  BRA `(.L_x_16) ;  /* 0x0000000000207947 */ /* 0x000fea0003800000 */
.L_x_11:
[----:B------:R-:W-:-:S04]  /*0c00*/  LOP3.LUT R0, R5, 0x80000000, R3, 0x48, !PT ;  /* 0x8000000005007812 */ /* 0x000fc800078e4803 */
[----:B------:R-:W-:Y:S01]  /*0c10*/  LOP3.LUT R0, R0, 0x7f800000, RZ, 0xfc, !PT ;  /* 0x7f80000000007812 */ /* 0x000fe200078efcff */
[----:B------:R-:W-:Y:S06]  /*0c20*/  BRA `(.L_x_16) ;  /* 0x0000000000147947 */ /* 0x000fec0003800000 */
.L_x_10:
[----:B------:R-:W-:Y:S01]  /*0c30*/  LOP3.LUT R0, R5, 0x80000000, R3, 0x48, !PT ;  /* 0x8000000005007812 */ /* 0x000fe200078e4803 */
[----:B------:R-:W-:Y:S06]  /*0c40*/  BRA `(.L_x_16) ;  /* 0x00000000000c7947 */ /* 0x000fec0003800000 */
.L_x_9:
[----:B------:R-:W0:Y:S01]  /*0c50*/  MUFU.RSQ R0, -QNAN ;  /* 0xffc0000000007908 */ /* 0x000e220000001400 */
[----:B------:R-:W-:Y:S05]  /*0c60*/  BRA `(.L_x_16) ;  /* 0x0000000000047947 */ /* 0x000fea0003800000 */
.L_x_8:
[----:B------:R-:W-:-:S07]  /*0c70*/  FADD.FTZ R0, R3, R0 ;  /* 0x0000000003007221 */ /* 0x000fce0000010000 */
.L_x_16:
[----:B------:R-:W-:Y:S05]  /*0c80*/  BSYNC.RECONVERGENT B1 ;  /* 0x0000000000017941 */ /* 0x000fea0003800200 */
.L_x_6:
[----:B------:R-:W-:-:S04]  /*0c90*/  IMAD.MOV.U32 R5, RZ, RZ, 0x0 ;  /* 0x00000000ff057424 */ /* 0x000fc800078e00ff */
[----:B0-----:R-:W-:Y:S05]  /*0ca0*/  RET.REL.NODEC R4 `(_Z17softmax_optimizedPKfPfii) ;  /* 0xfffffff004d47950 */ /* 0x001fea0003c3ffff */
.L_x_17:
[----:B------:R-:W-:-:S00]  /*0cb0*/  BRA `(.L_x_17) ;  /* 0xfffffffc00fc7947 */ /* 0x000fc0000383ffff */
[----:B------:R-:W-:-:S00]  /*0cc0*/  NOP ;  /* 0x0000000000007918 */ /* 0x000fc00000000000 */
        /* <DEDUP_REMOVED lines=11> */
.L_x_18:


//--------------------- .nv.shared._Z17softmax_optimizedPKfPfii --------------------------
	.section	.nv.shared._Z17softmax_optimizedPKfPfii,"aw",@nobits
	.sectionflags	@""
	.align	16
	.zero		1024


//--------------------- .nv.shared.reserved.0     --------------------------
	.section	.nv.shared.reserved.0,"aw",@nobits
	.weak		__nv_reservedSMEM_offset_0_alias
	.size		__nv_reservedSMEM_offset_0_alias, 0, 64
	.other		__nv_reservedSMEM_offset_0_alias,@"STO_CUDA_RESERVED_SHARED STV_DEFAULT"
__nv_reservedSMEM_offset_0_alias:
	.zero		0
	.zero		64


//--------------------- .nv.constant0._Z17softmax_optimizedPKfPfii --------------------------
	.section	.nv.constant0._Z17softmax_optimizedPKfPfii,"a",@progbits
	.sectionflags	@""
	.align	4
.nv.constant0._Z17softmax_optimizedPKfPfii:
	.zero		920


//--------------------- SYMBOLS --------------------------

	.type		.nv.reservedSmem.offset0,@object
	.size		.nv.reservedSmem.offset0,0x4
	.type		.nv.reservedSmem.cap,@object
	.size		.nv.reservedSmem.cap,0x4
